//
// Generated by NVIDIA NVVM Compiler
//
// Compiler Build ID: CL-36424714
// Cuda compilation tools, release 13.0, V13.0.88
// Based on NVVM 20.0.0
//

.version 9.0
.target sm_100
.address_size 64

	// .globl	_Z3addv

.visible .entry _Z3addv()
{


	ret;

}


// ===== COMPILED SASS (sm_100) =====

	.target	sm_100

	.elftype	@"ET_EXEC"


//--------------------- .note.nv.tkinfo           --------------------------
	.section	.note.nv.tkinfo,"",@"SHT_NOTE"
	.sectionflags	@"SHF_NOTE_NV_TKINFO"
	.tkinfo
        /*0018*/ 	.word	0x00000002
        /*0030*/ 	.string	""
        /*0030*/ 	.string	"ptxas"
        /*0030*/ 	.string	"Cuda compilation tools, release 13.0, V13.0.88"
        /*0030*/ 	.string	"Build cuda_13.0.r13.0/compiler.36424714_0"
        /*0030*/ 	.string	"-arch sm_100 -m 64 "



//--------------------- .note.nv.cuinfo           --------------------------
	.section	.note.nv.cuinfo,"",@"SHT_NOTE"
	.sectionflags	@"SHF_NOTE_NV_CUINFO"
        /*0018*/ 	.short	0x0002
        /*001a*/ 	.short	0x0064
        /*001c*/ 	.short	0x0082
	.zero		2


//--------------------- .nv.info                  --------------------------
	.section	.nv.info,"",@"SHT_CUDA_INFO"
	.align	4


	//----- nvinfo : EIATTR_REGCOUNT
	.align		4
        /*0000*/ 	.byte	0x04, 0x2f
        /*0002*/ 	.short	(.L_1 - .L_0)
	.align		4
.L_0:
        /*0004*/ 	.word	index@(_Z3addv)
        /*0008*/ 	.word	0x00000004


	//----- nvinfo : EIATTR_FRAME_SIZE
	.align		4
.L_1:
        /*000c*/ 	.byte	0x04, 0x11
        /*000e*/ 	.short	(.L_3 - .L_2)
	.align		4
.L_2:
        /*0010*/ 	.word	index@(_Z3addv)
        /*0014*/ 	.word	0x00000000


	//----- nvinfo : EIATTR_MIN_STACK_SIZE
	.align		4
.L_3:
        /*0018*/ 	.byte	0x04, 0x12
        /*001a*/ 	.short	(.L_5 - .L_4)
	.align		4
.L_4:
        /*001c*/ 	.word	index@(_Z3addv)
        /*0020*/ 	.word	0x00000000
.L_5:


//--------------------- .nv.compat                --------------------------
	.section	.nv.compat,"",@"SHT_CUDA_COMPAT_INFO"
	.align	4
        /*0000*/ 	.byte	0x02, 0x09, 0x00, 0x00, 0x02, 0x02, 0x01, 0x00, 0x02, 0x05, 0x05, 0x00, 0x03, 0x07, 0x01, 0x01
        /*0010*/ 	.byte	0x02, 0x03, 0x00, 0x00, 0x02, 0x06, 0x01, 0x00, 0x04, 0x0b, 0x08, 0x00, 0x09, 0x00, 0x00, 0x00
        /*0020*/ 	.byte	0x00, 0x00, 0x00, 0x00


//--------------------- .nv.info._Z3addv          --------------------------
	.section	.nv.info._Z3addv,"",@"SHT_CUDA_INFO"
	.sectionflags	@""
	.align	4


	//----- nvinfo : EIATTR_CUDA_API_VERSION
	.align		4
        /*0000*/ 	.byte	0x04, 0x37
        /*0002*/ 	.short	(.L_7 - .L_6)
.L_6:
        /*0004*/ 	.word	0x00000082


	//----- nvinfo : EIATTR_SPARSE_MMA_MASK
	.align		4
.L_7:
        /*0008*/ 	.byte	0x03, 0x50
        /*000a*/ 	.short	0x0000


	//----- nvinfo : EIATTR_MAXREG_COUNT
	.align		4
        /*000c*/ 	.byte	0x03, 0x1b
        /*000e*/ 	.short	0x00ff


	//----- nvinfo : EIATTR_MERCURY_ISA_VERSION
	.align		4
        /*0010*/ 	.byte	0x03, 0x5f
        /*0012*/ 	.short	0x0101


	//----- nvinfo : EIATTR_VRC_CTA_INIT_COUNT
	.align		4
        /*0014*/ 	.byte	0x02, 0x4a
	.zero		1
	.zero		1


	//----- nvinfo : EIATTR_EXIT_INSTR_OFFSETS
	.align		4
        /*0018*/ 	.byte	0x04, 0x1c
        /*001a*/ 	.short	(.L_9 - .L_8)


	//   ....[0]....
.L_8:
        /*001c*/ 	.word	0x00000010


	//----- nvinfo : EIATTR_SW_WAR
	.align		4
.L_9:
        /*0020*/ 	.byte	0x04, 0x36
        /*0022*/ 	.short	(.L_11 - .L_10)
.L_10:
        /*0024*/ 	.word	0x00000008
.L_11:


//--------------------- .nv.callgraph             --------------------------
	.section	.nv.callgraph,"",@"SHT_CUDA_CALLGRAPH"
	.align	4
	.sectionentsize	8
	.align		4
        /*0000*/ 	.word	0x00000000
	.align		4
        /*0004*/ 	.word	0xffffffff
	.align		4
        /*0008*/ 	.word	0x00000000
	.align		4
        /*000c*/ 	.word	0xfffffffe
	.align		4
        /*0010*/ 	.word	0x00000000
	.align		4
        /*0014*/ 	.word	0xfffffffd
	.align		4
        /*0018*/ 	.word	0x00000000
	.align		4
        /*001c*/ 	.word	0xfffffffc


//--------------------- .text._Z3addv             --------------------------
	.section	.text._Z3addv,"ax",@progbits
	.align	128
        .global         _Z3addv
        .type           _Z3addv,@function
        .size           _Z3addv,(.L_x_1 - _Z3addv)
        .other          _Z3addv,@"STO_CUDA_ENTRY STV_DEFAULT"
_Z3addv:
.text._Z3addv:
[----:B------:R-:W-:Y:S01]  /*0000*/  LDC R1, c[0x0][0x37c] ;  /* 0x0000df00ff017b82 */ /* 0x000fe20000000800 */
[----:B------:R-:W-:Y:S05]  /*0010*/  EXIT ;  /* 0x000000000000794d */ /* 0x000fea0003800000 */
.L_x_0:
[----:B------:R-:W-:-:S00]  /*0020*/  BRA `(.L_x_0) ;  /* 0xfffffffc00fc7947 */ /* 0x000fc0000383ffff */
[----:B------:R-:W-:-:S00]  /*0030*/  NOP ;  /* 0x0000000000007918 */ /* 0x000fc00000000000 */
        /* <DEDUP_REMOVED lines=12> */
.L_x_1:


//--------------------- .nv.shared.reserved.0     --------------------------
	.section	.nv.shared.reserved.0,"aw",@nobits
	.weak		__nv_reservedSMEM_offset_0_alias
	.size		__nv_reservedSMEM_offset_0_alias, 0, 64
	.other		__nv_reservedSMEM_offset_0_alias,@"STO_CUDA_RESERVED_SHARED STV_DEFAULT"
__nv_reservedSMEM_offset_0_alias:
	.zero		0
	.zero		64


//--------------------- .nv.constant0._Z3addv     --------------------------
	.section	.nv.constant0._Z3addv,"a",@progbits
	.sectionflags	@""
	.align	4
.nv.constant0._Z3addv:
	.zero		896


//--------------------- SYMBOLS --------------------------

	.type		.nv.reservedSmem.offset0,@object
	.size		.nv.reservedSmem.offset0,0x4
